//
// Generated by NVIDIA NVVM Compiler
//
// Compiler Build ID: CL-36424714
// Cuda compilation tools, release 13.0, V13.0.88
// Based on NVVM 20.0.0
//

.version 9.0
.target sm_100
.address_size 64

	// .globl	_Z25my_sgemm_global_coalescediiifPKfS0_fPf

.visible .entry _Z25my_sgemm_global_coalescediiifPKfS0_fPf(
	.param .u32 _Z25my_sgemm_global_coalescediiifPKfS0_fPf_param_0,
	.param .u32 _Z25my_sgemm_global_coalescediiifPKfS0_fPf_param_1,
	.param .u32 _Z25my_sgemm_global_coalescediiifPKfS0_fPf_param_2,
	.param .f32 _Z25my_sgemm_global_coalescediiifPKfS0_fPf_param_3,
	.param .u64 .ptr .align 1 _Z25my_sgemm_global_coalescediiifPKfS0_fPf_param_4,
	.param .u64 .ptr .align 1 _Z25my_sgemm_global_coalescediiifPKfS0_fPf_param_5,
	.param .f32 _Z25my_sgemm_global_coalescediiifPKfS0_fPf_param_6,
	.param .u64 .ptr .align 1 _Z25my_sgemm_global_coalescediiifPKfS0_fPf_param_7
)
{
	.reg .pred 	%p<13>;
	.reg .b32 	%r<92>;
	.reg .b32 	%f<73>;
	.reg .b64 	%rd<70>;

	ld.param.u32 	%r46, [_Z25my_sgemm_global_coalescediiifPKfS0_fPf_param_0];
	ld.param.u32 	%r44, [_Z25my_sgemm_global_coalescediiifPKfS0_fPf_param_1];
	ld.param.u32 	%r45, [_Z25my_sgemm_global_coalescediiifPKfS0_fPf_param_2];
	ld.param.f32 	%f13, [_Z25my_sgemm_global_coalescediiifPKfS0_fPf_param_3];
	ld.param.u64 	%rd4, [_Z25my_sgemm_global_coalescediiifPKfS0_fPf_param_4];
	ld.param.u64 	%rd5, [_Z25my_sgemm_global_coalescediiifPKfS0_fPf_param_5];
	ld.param.f32 	%f14, [_Z25my_sgemm_global_coalescediiifPKfS0_fPf_param_6];
	cvta.to.global.u64 	%rd1, %rd5;
	cvta.to.global.u64 	%rd2, %rd4;
	mov.u32 	%r47, %ctaid.x;
	mov.u32 	%r48, %ntid.x;
	mul.lo.s32 	%r1, %r47, %r48;
	mov.u32 	%r2, %tid.x;
	add.s32 	%r3, %r1, %r2;
	mov.u32 	%r49, %ctaid.y;
	mov.u32 	%r50, %ntid.y;
	mov.u32 	%r51, %tid.y;
	mad.lo.s32 	%r4, %r49, %r50, %r51;
	setp.ge.u32 	%p1, %r4, %r46;
	setp.ge.u32 	%p2, %r3, %r44;
	or.pred  	%p3, %p1, %p2;
	@%p3 bra 	$L__BB0_14;
	setp.lt.s32 	%p4, %r45, 1;
	mov.f32 	%f72, 0f00000000;
	@%p4 bra 	$L__BB0_13;
	mul.lo.s32 	%r5, %r45, %r4;
	and.b32  	%r6, %r45, 7;
	setp.lt.u32 	%p5, %r45, 8;
	mov.f32 	%f72, 0f00000000;
	mov.b32 	%r90, 0;
	@%p5 bra 	$L__BB0_5;
	and.b32  	%r90, %r45, 2147483640;
	neg.s32 	%r88, %r90;
	add.s32 	%r53, %r2, %r44;
	add.s32 	%r87, %r53, %r1;
	shl.b32 	%r10, %r44, 3;
	shl.b32 	%r54, %r44, 1;
	add.s32 	%r86, %r3, %r54;
	mad.lo.s32 	%r85, %r44, 3, %r3;
	shl.b32 	%r55, %r44, 2;
	add.s32 	%r84, %r3, %r55;
	mad.lo.s32 	%r83, %r44, 5, %r3;
	mad.lo.s32 	%r82, %r44, 6, %r3;
	mad.lo.s32 	%r81, %r44, 7, %r3;
	add.s32 	%r79, %r5, 3;
	mov.f32 	%f72, 0f00000000;
	mov.u32 	%r80, %r3;
$L__BB0_4:
	.pragma "nounroll";
	add.s32 	%r56, %r79, -3;
	mul.wide.u32 	%rd6, %r56, 4;
	add.s64 	%rd7, %rd2, %rd6;
	ld.global.f32 	%f19, [%rd7];
	mul.wide.u32 	%rd8, %r80, 4;
	add.s64 	%rd9, %rd1, %rd8;
	ld.global.f32 	%f20, [%rd9];
	fma.rn.f32 	%f21, %f19, %f20, %f72;
	add.s32 	%r57, %r79, -2;
	mul.wide.u32 	%rd10, %r57, 4;
	add.s64 	%rd11, %rd2, %rd10;
	ld.global.f32 	%f22, [%rd11];
	mul.wide.u32 	%rd12, %r87, 4;
	add.s64 	%rd13, %rd1, %rd12;
	ld.global.f32 	%f23, [%rd13];
	fma.rn.f32 	%f24, %f22, %f23, %f21;
	add.s32 	%r58, %r79, -1;
	mul.wide.u32 	%rd14, %r58, 4;
	add.s64 	%rd15, %rd2, %rd14;
	ld.global.f32 	%f25, [%rd15];
	mul.wide.u32 	%rd16, %r86, 4;
	add.s64 	%rd17, %rd1, %rd16;
	ld.global.f32 	%f26, [%rd17];
	fma.rn.f32 	%f27, %f25, %f26, %f24;
	add.s32 	%r59, %r79, 4;
	mul.wide.u32 	%rd18, %r79, 4;
	add.s64 	%rd19, %rd2, %rd18;
	ld.global.f32 	%f28, [%rd19];
	mul.wide.u32 	%rd20, %r85, 4;
	add.s64 	%rd21, %rd1, %rd20;
	ld.global.f32 	%f29, [%rd21];
	fma.rn.f32 	%f30, %f28, %f29, %f27;
	add.s32 	%r60, %r79, 1;
	mul.wide.u32 	%rd22, %r60, 4;
	add.s64 	%rd23, %rd2, %rd22;
	ld.global.f32 	%f31, [%rd23];
	mul.wide.u32 	%rd24, %r84, 4;
	add.s64 	%rd25, %rd1, %rd24;
	ld.global.f32 	%f32, [%rd25];
	fma.rn.f32 	%f33, %f31, %f32, %f30;
	add.s32 	%r61, %r79, 2;
	mul.wide.u32 	%rd26, %r61, 4;
	add.s64 	%rd27, %rd2, %rd26;
	ld.global.f32 	%f34, [%rd27];
	mul.wide.u32 	%rd28, %r83, 4;
	add.s64 	%rd29, %rd1, %rd28;
	ld.global.f32 	%f35, [%rd29];
	fma.rn.f32 	%f36, %f34, %f35, %f33;
	add.s32 	%r62, %r79, 3;
	mul.wide.u32 	%rd30, %r62, 4;
	add.s64 	%rd31, %rd2, %rd30;
	ld.global.f32 	%f37, [%rd31];
	mul.wide.u32 	%rd32, %r82, 4;
	add.s64 	%rd33, %rd1, %rd32;
	ld.global.f32 	%f38, [%rd33];
	fma.rn.f32 	%f39, %f37, %f38, %f36;
	mul.wide.u32 	%rd34, %r59, 4;
	add.s64 	%rd35, %rd2, %rd34;
	ld.global.f32 	%f40, [%rd35];
	mul.wide.u32 	%rd36, %r81, 4;
	add.s64 	%rd37, %rd1, %rd36;
	ld.global.f32 	%f41, [%rd37];
	fma.rn.f32 	%f72, %f40, %f41, %f39;
	add.s32 	%r88, %r88, 8;
	add.s32 	%r87, %r87, %r10;
	add.s32 	%r86, %r86, %r10;
	add.s32 	%r85, %r85, %r10;
	add.s32 	%r84, %r84, %r10;
	add.s32 	%r83, %r83, %r10;
	add.s32 	%r82, %r82, %r10;
	add.s32 	%r81, %r81, %r10;
	add.s32 	%r80, %r80, %r10;
	add.s32 	%r79, %r79, 8;
	setp.ne.s32 	%p6, %r88, 0;
	@%p6 bra 	$L__BB0_4;
$L__BB0_5:
	setp.eq.s32 	%p7, %r6, 0;
	@%p7 bra 	$L__BB0_13;
	and.b32  	%r39, %r45, 3;
	setp.lt.u32 	%p8, %r6, 4;
	@%p8 bra 	$L__BB0_8;
	add.s32 	%r63, %r90, %r5;
	mul.wide.u32 	%rd38, %r63, 4;
	add.s64 	%rd39, %rd2, %rd38;
	ld.global.f32 	%f43, [%rd39];
	mad.lo.s32 	%r64, %r90, %r44, %r3;
	mul.wide.u32 	%rd40, %r64, 4;
	add.s64 	%rd41, %rd1, %rd40;
	ld.global.f32 	%f44, [%rd41];
	fma.rn.f32 	%f45, %f43, %f44, %f72;
	add.s32 	%r65, %r63, 1;
	mul.wide.u32 	%rd42, %r65, 4;
	add.s64 	%rd43, %rd2, %rd42;
	ld.global.f32 	%f46, [%rd43];
	add.s32 	%r66, %r64, %r44;
	mul.wide.u32 	%rd44, %r66, 4;
	add.s64 	%rd45, %rd1, %rd44;
	ld.global.f32 	%f47, [%rd45];
	fma.rn.f32 	%f48, %f46, %f47, %f45;
	add.s32 	%r67, %r63, 2;
	mul.wide.u32 	%rd46, %r67, 4;
	add.s64 	%rd47, %rd2, %rd46;
	ld.global.f32 	%f49, [%rd47];
	add.s32 	%r68, %r66, %r44;
	mul.wide.u32 	%rd48, %r68, 4;
	add.s64 	%rd49, %rd1, %rd48;
	ld.global.f32 	%f50, [%rd49];
	fma.rn.f32 	%f51, %f49, %f50, %f48;
	add.s32 	%r69, %r63, 3;
	mul.wide.u32 	%rd50, %r69, 4;
	add.s64 	%rd51, %rd2, %rd50;
	ld.global.f32 	%f52, [%rd51];
	add.s32 	%r70, %r68, %r44;
	mul.wide.u32 	%rd52, %r70, 4;
	add.s64 	%rd53, %rd1, %rd52;
	ld.global.f32 	%f53, [%rd53];
	fma.rn.f32 	%f72, %f52, %f53, %f51;
	add.s32 	%r90, %r90, 4;
$L__BB0_8:
	setp.eq.s32 	%p9, %r39, 0;
	@%p9 bra 	$L__BB0_13;
	setp.eq.s32 	%p10, %r39, 1;
	@%p10 bra 	$L__BB0_11;
	add.s32 	%r71, %r90, %r5;
	mul.wide.u32 	%rd54, %r71, 4;
	add.s64 	%rd55, %rd2, %rd54;
	ld.global.f32 	%f55, [%rd55];
	mad.lo.s32 	%r72, %r90, %r44, %r3;
	mul.wide.u32 	%rd56, %r72, 4;
	add.s64 	%rd57, %rd1, %rd56;
	ld.global.f32 	%f56, [%rd57];
	fma.rn.f32 	%f57, %f55, %f56, %f72;
	add.s32 	%r73, %r71, 1;
	mul.wide.u32 	%rd58, %r73, 4;
	add.s64 	%rd59, %rd2, %rd58;
	ld.global.f32 	%f58, [%rd59];
	add.s32 	%r74, %r72, %r44;
	mul.wide.u32 	%rd60, %r74, 4;
	add.s64 	%rd61, %rd1, %rd60;
	ld.global.f32 	%f59, [%rd61];
	fma.rn.f32 	%f72, %f58, %f59, %f57;
	add.s32 	%r90, %r90, 2;
$L__BB0_11:
	and.b32  	%r75, %r45, 1;
	setp.eq.b32 	%p11, %r75, 1;
	not.pred 	%p12, %p11;
	@%p12 bra 	$L__BB0_13;
	add.s32 	%r76, %r90, %r5;
	mul.wide.u32 	%rd62, %r76, 4;
	add.s64 	%rd63, %rd2, %rd62;
	ld.global.f32 	%f60, [%rd63];
	mad.lo.s32 	%r77, %r90, %r44, %r3;
	mul.wide.u32 	%rd64, %r77, 4;
	add.s64 	%rd65, %rd1, %rd64;
	ld.global.f32 	%f61, [%rd65];
	fma.rn.f32 	%f72, %f60, %f61, %f72;
$L__BB0_13:
	ld.param.u64 	%rd69, [_Z25my_sgemm_global_coalescediiifPKfS0_fPf_param_7];
	mad.lo.s32 	%r78, %r44, %r4, %r3;
	cvta.to.global.u64 	%rd66, %rd69;
	mul.wide.u32 	%rd67, %r78, 4;
	add.s64 	%rd68, %rd66, %rd67;
	ld.global.f32 	%f62, [%rd68];
	mul.f32 	%f63, %f14, %f62;
	fma.rn.f32 	%f64, %f13, %f72, %f63;
	st.global.f32 	[%rd68], %f64;
$L__BB0_14:
	ret;

}


// ===== COMPILED SASS (sm_100) =====

	.target	sm_100

	.elftype	@"ET_EXEC"


//--------------------- .note.nv.tkinfo           --------------------------
	.section	.note.nv.tkinfo,"",@"SHT_NOTE"
	.sectionflags	@"SHF_NOTE_NV_TKINFO"
	.tkinfo
        /*0018*/ 	.word	0x00000002
        /*0030*/ 	.string	""
        /*0030*/ 	.string	"ptxas"
        /*0030*/ 	.string	"Cuda compilation tools, release 13.0, V13.0.88"
        /*0030*/ 	.string	"Build cuda_13.0.r13.0/compiler.36424714_0"
        /*0030*/ 	.string	"-arch sm_100 -m 64 "



//--------------------- .note.nv.cuinfo           --------------------------
	.section	.note.nv.cuinfo,"",@"SHT_NOTE"
	.sectionflags	@"SHF_NOTE_NV_CUINFO"
        /*0018*/ 	.short	0x0002
        /*001a*/ 	.short	0x0064
        /*001c*/ 	.short	0x0082
	.zero		2


//--------------------- .nv.info                  --------------------------
	.section	.nv.info,"",@"SHT_CUDA_INFO"
	.align	4


	//----- nvinfo : EIATTR_REGCOUNT
	.align		4
        /*0000*/ 	.byte	0x04, 0x2f
        /*0002*/ 	.short	(.L_1 - .L_0)
	.align		4
.L_0:
        /*0004*/ 	.word	index@(_Z25my_sgemm_global_coalescediiifPKfS0_fPf)
        /*0008*/ 	.word	0x00000020


	//----- nvinfo : EIATTR_FRAME_SIZE
	.align		4
.L_1:
        /*000c*/ 	.byte	0x04, 0x11
        /*000e*/ 	.short	(.L_3 - .L_2)
	.align		4
.L_2:
        /*0010*/ 	.word	index@(_Z25my_sgemm_global_coalescediiifPKfS0_fPf)
        /*0014*/ 	.word	0x00000000


	//----- nvinfo : EIATTR_MIN_STACK_SIZE
	.align		4
.L_3:
        /*0018*/ 	.byte	0x04, 0x12
        /*001a*/ 	.short	(.L_5 - .L_4)
	.align		4
.L_4:
        /*001c*/ 	.word	index@(_Z25my_sgemm_global_coalescediiifPKfS0_fPf)
        /*0020*/ 	.word	0x00000000
.L_5:


//--------------------- .nv.compat                --------------------------
	.section	.nv.compat,"",@"SHT_CUDA_COMPAT_INFO"
	.align	4
        /*0000*/ 	.byte	0x02, 0x09, 0x00, 0x00, 0x02, 0x02, 0x01, 0x00, 0x02, 0x05, 0x05, 0x00, 0x03, 0x07, 0x01, 0x01
        /*0010*/ 	.byte	0x02, 0x03, 0x00, 0x00, 0x02, 0x06, 0x01, 0x00, 0x04, 0x0b, 0x08, 0x00, 0x09, 0x00, 0x00, 0x00
        /*0020*/ 	.byte	0x00, 0x00, 0x00, 0x00


//--------------------- .nv.info._Z25my_sgemm_global_coalescediiifPKfS0_fPf --------------------------
	.section	.nv.info._Z25my_sgemm_global_coalescediiifPKfS0_fPf,"",@"SHT_CUDA_INFO"
	.sectionflags	@""
	.align	4


	//----- nvinfo : EIATTR_CUDA_API_VERSION
	.align		4
        /*0000*/ 	.byte	0x04, 0x37
        /*0002*/ 	.short	(.L_7 - .L_6)
.L_6:
        /*0004*/ 	.word	0x00000082


	//----- nvinfo : EIATTR_KPARAM_INFO
	.align		4
.L_7:
        /*0008*/ 	.byte	0x04, 0x17
        /*000a*/ 	.short	(.L_9 - .L_8)
.L_8:
        /*000c*/ 	.word	0x00000000
        /*0010*/ 	.short	0x0007
        /*0012*/ 	.short	0x0028
        /*0014*/ 	.byte	0x00, 0xf5, 0x21, 0x00


	//----- nvinfo : EIATTR_KPARAM_INFO
	.align		4
.L_9:
        /*0018*/ 	.byte	0x04, 0x17
        /*001a*/ 	.short	(.L_11 - .L_10)
.L_10:
        /*001c*/ 	.word	0x00000000
        /*0020*/ 	.short	0x0006
        /*0022*/ 	.short	0x0020
        /*0024*/ 	.byte	0x00, 0xf0, 0x11, 0x00


	//----- nvinfo : EIATTR_KPARAM_INFO
	.align		4
.L_11:
        /*0028*/ 	.byte	0x04, 0x17
        /*002a*/ 	.short	(.L_13 - .L_12)
.L_12:
        /*002c*/ 	.word	0x00000000
        /*0030*/ 	.short	0x0005
        /*0032*/ 	.short	0x0018
        /*0034*/ 	.byte	0x00, 0xf5, 0x21, 0x00


	//----- nvinfo : EIATTR_KPARAM_INFO
	.align		4
.L_13:
        /*0038*/ 	.byte	0x04, 0x17
        /*003a*/ 	.short	(.L_15 - .L_14)
.L_14:
        /*003c*/ 	.word	0x00000000
        /*0040*/ 	.short	0x0004
        /*0042*/ 	.short	0x0010
        /*0044*/ 	.byte	0x00, 0xf5, 0x21, 0x00


	//----- nvinfo : EIATTR_KPARAM_INFO
	.align		4
.L_15:
        /*0048*/ 	.byte	0x04, 0x17
        /*004a*/ 	.short	(.L_17 - .L_16)
.L_16:
        /*004c*/ 	.word	0x00000000
        /*0050*/ 	.short	0x0003
        /*0052*/ 	.short	0x000c
        /*0054*/ 	.byte	0x00, 0xf0, 0x11, 0x00


	//----- nvinfo : EIATTR_KPARAM_INFO
	.align		4
.L_17:
        /*0058*/ 	.byte	0x04, 0x17
        /*005a*/ 	.short	(.L_19 - .L_18)
.L_18:
        /*005c*/ 	.word	0x00000000
        /*0060*/ 	.short	0x0002
        /*0062*/ 	.short	0x0008
        /*0064*/ 	.byte	0x00, 0xf0, 0x11, 0x00


	//----- nvinfo : EIATTR_KPARAM_INFO
	.align		4
.L_19:
        /*0068*/ 	.byte	0x04, 0x17
        /*006a*/ 	.short	(.L_21 - .L_20)
.L_20:
        /*006c*/ 	.word	0x00000000
        /*0070*/ 	.short	0x0001
        /*0072*/ 	.short	0x0004
        /*0074*/ 	.byte	0x00, 0xf0, 0x11, 0x00


	//----- nvinfo : EIATTR_KPARAM_INFO
	.align		4
.L_21:
        /*0078*/ 	.byte	0x04, 0x17
        /*007a*/ 	.short	(.L_23 - .L_22)
.L_22:
        /*007c*/ 	.word	0x00000000
        /*0080*/ 	.short	0x0000
        /*0082*/ 	.short	0x0000
        /*0084*/ 	.byte	0x00, 0xf0, 0x11, 0x00


	//----- nvinfo : EIATTR_SPARSE_MMA_MASK
	.align		4
.L_23:
        /*0088*/ 	.byte	0x03, 0x50
        /*008a*/ 	.short	0x0000


	//----- nvinfo : EIATTR_MAXREG_COUNT
	.align		4
        /*008c*/ 	.byte	0x03, 0x1b
        /*008e*/ 	.short	0x00ff


	//----- nvinfo : EIATTR_MERCURY_ISA_VERSION
	.align		4
        /*0090*/ 	.byte	0x03, 0x5f
        /*0092*/ 	.short	0x0101


	//----- nvinfo : EIATTR_VRC_CTA_INIT_COUNT
	.align		4
        /*0094*/ 	.byte	0x02, 0x4a
	.zero		1
	.zero		1


	//----- nvinfo : EIATTR_EXIT_INSTR_OFFSETS
	.align		4
        /*0098*/ 	.byte	0x04, 0x1c
        /*009a*/ 	.short	(.L_25 - .L_24)


	//   ....[0]....
.L_24:
        /*009c*/ 	.word	0x000000d0


	//   ....[1]....
        /*00a0*/ 	.word	0x00000ad0


	//----- nvinfo : EIATTR_CBANK_PARAM_SIZE
	.align		4
.L_25:
        /*00a4*/ 	.byte	0x03, 0x19
        /*00a6*/ 	.short	0x0030


	//----- nvinfo : EIATTR_PARAM_CBANK
	.align		4
        /*00a8*/ 	.byte	0x04, 0x0a
        /*00aa*/ 	.short	(.L_27 - .L_26)
	.align		4
.L_26:
        /*00ac*/ 	.word	index@(.nv.constant0._Z25my_sgemm_global_coalescediiifPKfS0_fPf)
        /*00b0*/ 	.short	0x0380
        /*00b2*/ 	.short	0x0030


	//----- nvinfo : EIATTR_SW_WAR
	.align		4
.L_27:
        /*00b4*/ 	.byte	0x04, 0x36
        /*00b6*/ 	.short	(.L_29 - .L_28)
.L_28:
        /*00b8*/ 	.word	0x00000008
.L_29:


//--------------------- .nv.callgraph             --------------------------
	.section	.nv.callgraph,"",@"SHT_CUDA_CALLGRAPH"
	.align	4
	.sectionentsize	8
	.align		4
        /*0000*/ 	.word	0x00000000
	.align		4
        /*0004*/ 	.word	0xffffffff
	.align		4
        /*0008*/ 	.word	0x00000000
	.align		4
        /*000c*/ 	.word	0xfffffffe
	.align		4
        /*0010*/ 	.word	0x00000000
	.align		4
        /*0014*/ 	.word	0xfffffffd
	.align		4
        /*0018*/ 	.word	0x00000000
	.align		4
        /*001c*/ 	.word	0xfffffffc


//--------------------- .text._Z25my_sgemm_global_coalescediiifPKfS0_fPf --------------------------
	.section	.text._Z25my_sgemm_global_coalescediiifPKfS0_fPf,"ax",@progbits
	.align	128
        .global         _Z25my_sgemm_global_coalescediiifPKfS0_fPf
        .type           _Z25my_sgemm_global_coalescediiifPKfS0_fPf,@function
        .size           _Z25my_sgemm_global_coalescediiifPKfS0_fPf,(.L_x_5 - _Z25my_sgemm_global_coalescediiifPKfS0_fPf)
        .other          _Z25my_sgemm_global_coalescediiifPKfS0_fPf,@"STO_CUDA_ENTRY STV_DEFAULT"
_Z25my_sgemm_global_coalescediiifPKfS0_fPf:
.text._Z25my_sgemm_global_coalescediiifPKfS0_fPf:
[----:B------:R-:W-:Y:S01]  /*0000*/  LDC R1, c[0x0][0x37c] ;  /* 0x0000df00ff017b82 */ /* 0x000fe20000000800 */
[----:B------:R-:W0:Y:S07]  /*0010*/  S2R R8, SR_TID.X ;  /* 0x0000000000087919 */ /* 0x000e2e0000002100 */
[----:B------:R-:W1:Y:S01]  /*0020*/  S2UR UR4, SR_CTAID.X ;  /* 0x00000000000479c3 */ /* 0x000e620000002500 */
[----:B------:R-:W1:Y:S01]  /*0030*/  LDCU UR5, c[0x0][0x360] ;  /* 0x00006c00ff0577ac */ /* 0x000e620008000800 */
[----:B------:R-:W2:Y:S06]  /*0040*/  S2R R2, SR_TID.Y ;  /* 0x0000000000027919 */ /* 0x000eac0000002200 */
[----:B------:R-:W2:Y:S08]  /*0050*/  S2UR UR6, SR_CTAID.Y ;  /* 0x00000000000679c3 */ /* 0x000eb00000002600 */
[----:B------:R-:W2:Y:S08]  /*0060*/  LDC R3, c[0x0][0x364] ;  /* 0x0000d900ff037b82 */ /* 0x000eb00000000800 */
[----:B------:R-:W3:Y:S01]  /*0070*/  LDC.64 R4, c[0x0][0x380] ;  /* 0x0000e000ff047b82 */ /* 0x000ee20000000a00 */
[----:B-1----:R-:W-:-:S06]  /*0080*/  UIMAD UR4, UR4, UR5, URZ ;  /* 0x00000005040472a4 */ /* 0x002fcc000f8e02ff */
[----:B0-----:R-:W-:Y:S01]  /*0090*/  IADD3 R0, PT, PT, R8, UR4, RZ ;  /* 0x0000000408007c10 */ /* 0x001fe2000fffe0ff */
[----:B--2---:R-:W-:-:S03]  /*00a0*/  IMAD R3, R3, UR6, R2 ;  /* 0x0000000603037c24 */ /* 0x004fc6000f8e0202 */
[----:B---3--:R-:W-:-:S04]  /*00b0*/  ISETP.GE.U32.AND P0, PT, R0, R5, PT ;  /* 0x000000050000720c */ /* 0x008fc80003f06070 */
[----:B------:R-:W-:-:S13]  /*00c0*/  ISETP.GE.U32.OR P0, PT, R3, R4, P0 ;  /* 0x000000040300720c */ /* 0x000fda0000706470 */
[----:B------:R-:W-:Y:S05]  /*00d0*/  @P0 EXIT ;  /* 0x000000000000094d */ /* 0x000fea0003800000 */
[----:B------:R-:W0:Y:S01]  /*00e0*/  LDC R2, c[0x0][0x388] ;  /* 0x0000e200ff027b82 */ /* 0x000e220000000800 */
[----:B------:R-:W1:Y:S01]  /*00f0*/  LDCU.64 UR6, c[0x0][0x358] ;  /* 0x00006b00ff0677ac */ /* 0x000e620008000a00 */
[----:B------:R-:W-:Y:S01]  /*0100*/  HFMA2 R25, -RZ, RZ, 0, 0 ;  /* 0x00000000ff197431 */ /* 0x000fe200000001ff */
[----:B0-----:R-:W-:-:S13]  /*0110*/  ISETP.GE.AND P0, PT, R2, 0x1, PT ;  /* 0x000000010200780c */ /* 0x001fda0003f06270 */
[----:B-1----:R-:W-:Y:S05]  /*0120*/  @!P0 BRA `(.L_x_0) ;  /* 0x0000000800448947 */ /* 0x002fea0003800000 */
[C---:B------:R-:W-:Y:S02]  /*0130*/  ISETP.GE.U32.AND P1, PT, R2.reuse, 0x8, PT ;  /* 0x000000080200780c */ /* 0x040fe40003f26070 */
[----:B------:R-:W-:Y:S02]  /*0140*/  LOP3.LUT R6, R2, 0x7, RZ, 0xc0, !PT ;  /* 0x0000000702067812 */ /* 0x000fe400078ec0ff */
[----:B------:R-:W-:Y:S02]  /*0150*/  MOV R25, RZ ;  /* 0x000000ff00197202 */ /* 0x000fe40000000f00 */
[----:B------:R-:W-:Y:S02]  /*0160*/  ISETP.NE.AND P0, PT, R6, RZ, PT ;  /* 0x000000ff0600720c */ /* 0x000fe40003f05270 */
[----:B------:R-:W-:-:S05]  /*0170*/  MOV R7, RZ ;  /* 0x000000ff00077202 */ /* 0x000fca0000000f00 */
[----:B------:R-:W-:Y:S06]  /*0180*/  @!P1 BRA `(.L_x_1) ;  /* 0x0000000400249947 */ /* 0x000fec0003800000 */
[----:B------:R-:W-:Y:S01]  /*0190*/  LOP3.LUT R7, R2, 0x7ffffff8, RZ, 0xc0, !PT ;  /* 0x7ffffff802077812 */ /* 0x000fe200078ec0ff */
[C---:B------:R-:W-:Y:S01]  /*01a0*/  IMAD R10, R5.reuse, 0x3, R0 ;  /* 0x00000003050a7824 */ /* 0x040fe200078e0200 */
[C---:B------:R-:W-:Y:S01]  /*01b0*/  IADD3 R4, PT, PT, R5.reuse, UR4, R8 ;  /* 0x0000000405047c10 */ /* 0x040fe2000fffe008 */
[C-C-:B------:R-:W-:Y:S01]  /*01c0*/  IMAD R14, R5.reuse, 0x5, R0.reuse ;  /* 0x00000005050e7824 */ /* 0x140fe200078e0200 */
[CC--:B------:R-:W-:Y:S01]  /*01d0*/  LEA R8, R5.reuse, R0.reuse, 0x1 ;  /* 0x0000000005087211 */ /* 0x0c0fe200078e08ff */
[C-C-:B------:R-:W-:Y:S01]  /*01e0*/  IMAD R9, R5.reuse, 0x6, R0.reuse ;  /* 0x0000000605097824 */ /* 0x140fe200078e0200 */
[C---:B------:R-:W-:Y:S01]  /*01f0*/  LEA R12, R5.reuse, R0, 0x2 ;  /* 0x00000000050c7211 */ /* 0x040fe200078e10ff */
[----:B------:R-:W-:Y:S01]  /*0200*/  IMAD R11, R5, 0x7, R0 ;  /* 0x00000007050b7824 */ /* 0x000fe200078e0200 */
[----:B------:R-:W-:Y:S01]  /*0210*/  MOV R25, RZ ;  /* 0x000000ff00197202 */ /* 0x000fe20000000f00 */
[----:B------:R-:W-:Y:S01]  /*0220*/  IMAD R15, R3, R2, 0x3 ;  /* 0x00000003030f7424 */ /* 0x000fe200078e0202 */
[----:B------:R-:W-:-:S02]  /*0230*/  MOV R13, R0 ;  /* 0x00000000000d7202 */ /* 0x000fc40000000f00 */
[----:B------:R-:W-:-:S07]  /*0240*/  IADD3 R24, PT, PT, -R7, RZ, RZ ;  /* 0x000000ff07187210 */ /* 0x000fce0007ffe1ff */
.L_x_2:
[----:B------:R-:W0:Y:S01]  /*0250*/  LDC.64 R20, c[0x0][0x390] ;  /* 0x0000e400ff147b82 */ /* 0x000e220000000a00 */
[----:B------:R-:W-:-:S07]  /*0260*/  IADD3 R23, PT, PT, R15, -0x3, RZ ;  /* 0xfffffffd0f177810 */ /* 0x000fce0007ffe0ff */
[----:B------:R-:W1:Y:S01]  /*0270*/  LDC.64 R16, c[0x0][0x398] ;  /* 0x0000e600ff107b82 */ /* 0x000e620000000a00 */
[----:B0-----:R-:W-:-:S06]  /*0280*/  IMAD.WIDE.U32 R22, R23, 0x4, R20 ;  /* 0x0000000417167825 */ /* 0x001fcc00078e0014 */
[----:B------:R-:W2:Y:S01]  /*0290*/  LDG.E R22, desc[UR6][R22.64] ;  /* 0x0000000616167981 */ /* 0x000ea2000c1e1900 */
[----:B-1----:R-:W-:-:S06]  /*02a0*/  IMAD.WIDE.U32 R18, R13, 0x4, R16 ;  /* 0x000000040d127825 */ /* 0x002fcc00078e0010 */
[----:B------:R-:W2:Y:S01]  /*02b0*/  LDG.E R18, desc[UR6][R18.64] ;  /* 0x0000000612127981 */ /* 0x000ea2000c1e1900 */
[----:B------:R-:W-:Y:S01]  /*02c0*/  IADD3 R27, PT, PT, R15, -0x2, RZ ;  /* 0xfffffffe0f1b7810 */ /* 0x000fe20007ffe0ff */
[----:B------:R-:W-:-:S06]  /*02d0*/  IMAD.WIDE.U32 R28, R4, 0x4, R16 ;  /* 0x00000004041c7825 */ /* 0x000fcc00078e0010 */
[----:B------:R-:W3:Y:S01]  /*02e0*/  LDG.E R28, desc[UR6][R28.64] ;  /* 0x000000061c1c7981 */ /* 0x000ee2000c1e1900 */
[----:B--2---:R-:W-:Y:S01]  /*02f0*/  FFMA R25, R22, R18, R25 ;  /* 0x0000001216197223 */ /* 0x004fe20000000019 */
[----:B------:R-:W-:Y:S01]  /*0300*/  IMAD.WIDE.U32 R22, R27, 0x4, R20 ;  /* 0x000000041b167825 */ /* 0x000fe200078e0014 */
[----:B------:R-:W-:-:S05]  /*0310*/  IADD3 R27, PT, PT, R15, -0x1, RZ ;  /* 0xffffffff0f1b7810 */ /* 0x000fca0007ffe0ff */
[----:B------:R-:W-:Y:S01]  /*0320*/  IMAD.WIDE.U32 R26, R27, 0x4, R20 ;  /* 0x000000041b1a7825 */ /* 0x000fe200078e0014 */
[----:B------:R-:W3:Y:S04]  /*0330*/  LDG.E R22, desc[UR6][R22.64] ;  /* 0x0000000616167981 */ /* 0x000ee8000c1e1900 */
[----:B------:R0:W2:Y:S02]  /*0340*/  LDG.E R18, desc[UR6][R26.64] ;  /* 0x000000061a127981 */ /* 0x0000a4000c1e1900 */
[----:B0-----:R-:W-:-:S05]  /*0350*/  IMAD.WIDE.U32 R26, R8, 0x4, R16 ;  /* 0x00000004081a7825 */ /* 0x001fca00078e0010 */
[----:B------:R-:W2:Y:S01]  /*0360*/  LDG.E R19, desc[UR6][R26.64] ;  /* 0x000000061a137981 */ /* 0x000ea2000c1e1900 */
[----:B------:R-:W-:Y:S01]  /*0370*/  IADD3 R23, PT, PT, R15, 0x1, RZ ;  /* 0x000000010f177810 */ /* 0x000fe20007ffe0ff */
[----:B---3--:R-:W-:-:S04]  /*0380*/  FFMA R25, R22, R28, R25 ;  /* 0x0000001c16197223 */ /* 0x008fc80000000019 */
[----:B--2---:R-:W-:Y:S01]  /*0390*/  FFMA R25, R18, R19, R25 ;  /* 0x0000001312197223 */ /* 0x004fe20000000019 */
[----:B------:R-:W-:-:S05]  /*03a0*/  IMAD.WIDE.U32 R18, R15, 0x4, R20 ;  /* 0x000000040f127825 */ /* 0x000fca00078e0014 */
[----:B------:R0:W2:Y:S02]  /*03b0*/  LDG.E R28, desc[UR6][R18.64] ;  /* 0x00000006121c7981 */ /* 0x0000a4000c1e1900 */
[----:B0-----:R-:W-:-:S04]  /*03c0*/  IMAD.WIDE.U32 R18, R23, 0x4, R20 ;  /* 0x0000000417127825 */ /* 0x001fc800078e0014 */
[--C-:B------:R-:W-:Y:S02]  /*03d0*/  IMAD.WIDE.U32 R22, R10, 0x4, R16.reuse ;  /* 0x000000040a167825 */ /* 0x100fe400078e0010 */
[----:B------:R-:W3:Y:S04]  /*03e0*/  LDG.E R18, desc[UR6][R18.64] ;  /* 0x0000000612127981 */ /* 0x000ee8000c1e1900 */
[----:B------:R0:W2:Y:S02]  /*03f0*/  LDG.E R29, desc[UR6][R22.64] ;  /* 0x00000006161d7981 */ /* 0x0000a4000c1e1900 */
[----:B0-----:R-:W-:-:S05]  /*0400*/  IMAD.WIDE.U32 R22, R12, 0x4, R16 ;  /* 0x000000040c167825 */ /* 0x001fca00078e0010 */
[----:B------:R0:W3:Y:S01]  /*0410*/  LDG.E R26, desc[UR6][R22.64] ;  /* 0x00000006161a7981 */ /* 0x0000e2000c1e1900 */
[C---:B------:R-:W-:Y:S02]  /*0420*/  IADD3 R27, PT, PT, R15.reuse, 0x3, RZ ;  /* 0x000000030f1b7810 */ /* 0x040fe40007ffe0ff */
[C---:B0-----:R-:W-:Y:S01]  /*0430*/  IADD3 R23, PT, PT, R15.reuse, 0x4, RZ ;  /* 0x000000040f177810 */ /* 0x041fe20007ffe0ff */
[----:B--2---:R-:W-:Y:S01]  /*0440*/  FFMA R25, R28, R29, R25 ;  /* 0x0000001d1c197223 */ /* 0x004fe20000000019 */
[----:B------:R-:W-:-:S05]  /*0450*/  IADD3 R29, PT, PT, R15, 0x2, RZ ;  /* 0x000000020f1d7810 */ /* 0x000fca0007ffe0ff */
[----:B------:R-:W-:-:S06]  /*0460*/  IMAD.WIDE.U32 R28, R29, 0x4, R20 ;  /* 0x000000041d1c7825 */ /* 0x000fcc00078e0014 */
[----:B------:R-:W2:Y:S01]  /*0470*/  LDG.E R28, desc[UR6][R28.64] ;  /* 0x000000061c1c7981 */ /* 0x000ea2000c1e1900 */
[----:B---3--:R-:W-:Y:S01]  /*0480*/  FFMA R25, R18, R26, R25 ;  /* 0x0000001a12197223 */ /* 0x008fe20000000019 */
[----:B------:R-:W-:-:S04]  /*0490*/  IMAD.WIDE.U32 R18, R14, 0x4, R16 ;  /* 0x000000040e127825 */ /* 0x000fc800078e0010 */
[--C-:B------:R-:W-:Y:S02]  /*04a0*/  IMAD.WIDE.U32 R26, R27, 0x4, R20.reuse ;  /* 0x000000041b1a7825 */ /* 0x100fe400078e0014 */
[----:B------:R-:W2:Y:S02]  /*04b0*/  LDG.E R18, desc[UR6][R18.64] ;  /* 0x0000000612127981 */ /* 0x000ea4000c1e1900 */
[----:B------:R-:W-:Y:S02]  /*04c0*/  IMAD.WIDE.U32 R20, R23, 0x4, R20 ;  /* 0x0000000417147825 */ /* 0x000fe400078e0014 */
[----:B------:R-:W3:Y:S02]  /*04d0*/  LDG.E R26, desc[UR6][R26.64] ;  /* 0x000000061a1a7981 */ /* 0x000ee4000c1e1900 */
[--C-:B------:R-:W-:Y:S02]  /*04e0*/  IMAD.WIDE.U32 R22, R9, 0x4, R16.reuse ;  /* 0x0000000409167825 */ /* 0x100fe400078e0010 */
[----:B------:R-:W4:Y:S02]  /*04f0*/  LDG.E R20, desc[UR6][R20.64] ;  /* 0x0000000614147981 */ /* 0x000f24000c1e1900 */
[----:B------:R-:W-:-:S02]  /*0500*/  IMAD.WIDE.U32 R16, R11, 0x4, R16 ;  /* 0x000000040b107825 */ /* 0x000fc400078e0010 */
[----:B------:R-:W3:Y:S04]  /*0510*/  LDG.E R23, desc[UR6][R22.64] ;  /* 0x0000000616177981 */ /* 0x000ee8000c1e1900 */
[----:B------:R-:W4:Y:S01]  /*0520*/  LDG.E R16, desc[UR6][R16.64] ;  /* 0x0000000610107981 */ /* 0x000f22000c1e1900 */
[----:B------:R-:W-:-:S04]  /*0530*/  IADD3 R24, PT, PT, R24, 0x8, RZ ;  /* 0x0000000818187810 */ /* 0x000fc80007ffe0ff */
[----:B------:R-:W-:Y:S02]  /*0540*/  ISETP.NE.AND P1, PT, R24, RZ, PT ;  /* 0x000000ff1800720c */ /* 0x000fe40003f25270 */
[----:B------:R-:W-:Y:S02]  /*0550*/  IADD3 R15, PT, PT, R15, 0x8, RZ ;  /* 0x000000080f0f7810 */ /* 0x000fe40007ffe0ff */
[C---:B------:R-:W-:Y:S02]  /*0560*/  LEA R4, R5.reuse, R4, 0x3 ;  /* 0x0000000405047211 */ /* 0x040fe400078e18ff */
[C---:B------:R-:W-:Y:S02]  /*0570*/  LEA R8, R5.reuse, R8, 0x3 ;  /* 0x0000000805087211 */ /* 0x040fe400078e18ff */
[C---:B------:R-:W-:Y:S02]  /*0580*/  LEA R10, R5.reuse, R10, 0x3 ;  /* 0x0000000a050a7211 */ /* 0x040fe400078e18ff */
[----:B------:R-:W-:-:S02]  /*0590*/  LEA R12, R5, R12, 0x3 ;  /* 0x0000000c050c7211 */ /* 0x000fc400078e18ff */
[C---:B------:R-:W-:Y:S02]  /*05a0*/  LEA R14, R5.reuse, R14, 0x3 ;  /* 0x0000000e050e7211 */ /* 0x040fe400078e18ff */
[C---:B------:R-:W-:Y:S02]  /*05b0*/  LEA R9, R5.reuse, R9, 0x3 ;  /* 0x0000000905097211 */ /* 0x040fe400078e18ff */
[C---:B------:R-:W-:Y:S02]  /*05c0*/  LEA R11, R5.reuse, R11, 0x3 ;  /* 0x0000000b050b7211 */ /* 0x040fe400078e18ff */
[----:B------:R-:W-:Y:S01]  /*05d0*/  LEA R13, R5, R13, 0x3 ;  /* 0x0000000d050d7211 */ /* 0x000fe200078e18ff */
[----:B--2---:R-:W-:-:S04]  /*05e0*/  FFMA R25, R28, R18, R25 ;  /* 0x000000121c197223 */ /* 0x004fc80000000019 */
[----:B---3--:R-:W-:-:S04]  /*05f0*/  FFMA R25, R26, R23, R25 ;  /* 0x000000171a197223 */ /* 0x008fc80000000019 */
[----:B----4-:R-:W-:Y:S01]  /*0600*/  FFMA R25, R20, R16, R25 ;  /* 0x0000001014197223 */ /* 0x010fe20000000019 */
[----:B------:R-:W-:Y:S06]  /*0610*/  @P1 BRA `(.L_x_2) ;  /* 0xfffffffc000c1947 */ /* 0x000fec000383ffff */
.L_x_1:
[----:B------:R-:W-:Y:S05]  /*0620*/  @!P0 BRA `(.L_x_0) ;  /* 0x0000000400048947 */ /* 0x000fea0003800000 */
[----:B------:R-:W-:Y:S02]  /*0630*/  ISETP.GE.U32.AND P0, PT, R6, 0x4, PT ;  /* 0x000000040600780c */ /* 0x000fe40003f06070 */
[----:B------:R-:W-:-:S04]  /*0640*/  LOP3.LUT R24, R2, 0x3, RZ, 0xc0, !PT ;  /* 0x0000000302187812 */ /* 0x000fc800078ec0ff */
[----:B------:R-:W-:-:S07]  /*0650*/  ISETP.NE.AND P1, PT, R24, RZ, PT ;  /* 0x000000ff1800720c */ /* 0x000fce0003f25270 */
[----:B------:R-:W-:Y:S06]  /*0660*/  @!P0 BRA `(.L_x_3) ;  /* 0x00000000007c8947 */ /* 0x000fec0003800000 */
[----:B------:R-:W0:Y:S01]  /*0670*/  LDC.64 R8, c[0x0][0x398] ;  /* 0x0000e600ff087b82 */ /* 0x000e220000000a00 */
[----:B------:R-:W-:Y:S02]  /*0680*/  IMAD R13, R3, R2, R7 ;  /* 0x00000002030d7224 */ /* 0x000fe400078e0207 */
[----:B------:R-:W-:-:S03]  /*0690*/  IMAD R6, R7, R5, R0 ;  /* 0x0000000507067224 */ /* 0x000fc600078e0200 */
[C---:B------:R-:W-:Y:S02]  /*06a0*/  IADD3 R21, PT, PT, R13.reuse, 0x1, RZ ;  /* 0x000000010d157810 */ /* 0x040fe40007ffe0ff */
[----:B------:R-:W1:Y:S01]  /*06b0*/  LDC.64 R10, c[0x0][0x390] ;  /* 0x0000e400ff0a7b82 */ /* 0x000e620000000a00 */
[C---:B------:R-:W-:Y:S02]  /*06c0*/  IADD3 R15, PT, PT, R13.reuse, 0x2, RZ ;  /* 0x000000020d0f7810 */ /* 0x040fe40007ffe0ff */
[----:B------:R-:W-:Y:S01]  /*06d0*/  IADD3 R27, PT, PT, R13, 0x3, RZ ;  /* 0x000000030d1b7810 */ /* 0x000fe20007ffe0ff */
[C---:B0-----:R-:W-:Y:S01]  /*06e0*/  IMAD.WIDE.U32 R18, R6.reuse, 0x4, R8 ;  /* 0x0000000406127825 */ /* 0x041fe200078e0008 */
[----:B------:R-:W-:-:S04]  /*06f0*/  IADD3 R6, PT, PT, R6, R5, RZ ;  /* 0x0000000506067210 */ /* 0x000fc80007ffe0ff */
[CC--:B------:R-:W-:Y:S01]  /*0700*/  IADD3 R14, PT, PT, R6.reuse, R5.reuse, RZ ;  /* 0x00000005060e7210 */ /* 0x0c0fe20007ffe0ff */
[--C-:B-1----:R-:W-:Y:S01]  /*0710*/  IMAD.WIDE.U32 R22, R13, 0x4, R10.reuse ;  /* 0x000000040d167825 */ /* 0x102fe200078e000a */
[----:B------:R-:W2:Y:S03]  /*0720*/  LDG.E R18, desc[UR6][R18.64] ;  /* 0x0000000612127981 */ /* 0x000ea6000c1e1900 */
[----:B------:R-:W-:Y:S01]  /*0730*/  IMAD.WIDE.U32 R20, R21, 0x4, R10 ;  /* 0x0000000415147825 */ /* 0x000fe200078e000a */
[----:B------:R-:W2:Y:S03]  /*0740*/  LDG.E R4, desc[UR6][R22.64] ;  /* 0x0000000616047981 */ /* 0x000ea6000c1e1900 */
[----:B------:R-:W-:Y:S01]  /*0750*/  IMAD.WIDE.U32 R16, R6, 0x4, R8 ;  /* 0x0000000406107825 */ /* 0x000fe200078e0008 */
[----:B------:R-:W-:Y:S01]  /*0760*/  IADD3 R29, PT, PT, R14, R5, RZ ;  /* 0x000000050e1d7210 */ /* 0x000fe20007ffe0ff */
[----:B------:R-:W3:Y:S02]  /*0770*/  LDG.E R20, desc[UR6][R20.64] ;  /* 0x0000000614147981 */ /* 0x000ee4000c1e1900 */
[----:B------:R-:W-:-:S02]  /*0780*/  IMAD.WIDE.U32 R12, R15, 0x4, R10 ;  /* 0x000000040f0c7825 */ /* 0x000fc400078e000a */
[----:B------:R-:W3:Y:S02]  /*0790*/  LDG.E R17, desc[UR6][R16.64] ;  /* 0x0000000610117981 */ /* 0x000ee4000c1e1900 */
[----:B------:R-:W-:Y:S02]  /*07a0*/  IMAD.WIDE.U32 R14, R14, 0x4, R8 ;  /* 0x000000040e0e7825 */ /* 0x000fe400078e0008 */
[----:B------:R-:W4:Y:S02]  /*07b0*/  LDG.E R13, desc[UR6][R12.64] ;  /* 0x000000060c0d7981 */ /* 0x000f24000c1e1900 */
[----:B------:R-:W-:Y:S02]  /*07c0*/  IMAD.WIDE.U32 R10, R27, 0x4, R10 ;  /* 0x000000041b0a7825 */ /* 0x000fe400078e000a */
[----:B------:R-:W4:Y:S02]  /*07d0*/  LDG.E R14, desc[UR6][R14.64] ;  /* 0x000000060e0e7981 */ /* 0x000f24000c1e1900 */
[----:B------:R-:W-:-:S02]  /*07e0*/  IMAD.WIDE.U32 R8, R29, 0x4, R8 ;  /* 0x000000041d087825 */ /* 0x000fc400078e0008 */
[----:B------:R-:W5:Y:S04]  /*07f0*/  LDG.E R11, desc[UR6][R10.64] ;  /* 0x000000060a0b7981 */ /* 0x000f68000c1e1900 */
[----:B------:R-:W5:Y:S01]  /*0800*/  LDG.E R8, desc[UR6][R8.64] ;  /* 0x0000000608087981 */ /* 0x000f62000c1e1900 */
[----:B------:R-:W-:Y:S01]  /*0810*/  IADD3 R7, PT, PT, R7, 0x4, RZ ;  /* 0x0000000407077810 */ /* 0x000fe20007ffe0ff */
[----:B--2---:R-:W-:-:S04]  /*0820*/  FFMA R25, R4, R18, R25 ;  /* 0x0000001204197223 */ /* 0x004fc80000000019 */
[----:B---3--:R-:W-:-:S04]  /*0830*/  FFMA R20, R20, R17, R25 ;  /* 0x0000001114147223 */ /* 0x008fc80000000019 */
[----:B----4-:R-:W-:-:S04]  /*0840*/  FFMA R20, R13, R14, R20 ;  /* 0x0000000e0d147223 */ /* 0x010fc80000000014 */
[----:B-----5:R-:W-:-:S07]  /*0850*/  FFMA R25, R11, R8, R20 ;  /* 0x000000080b197223 */ /* 0x020fce0000000014 */
.L_x_3:
[----:B------:R-:W-:Y:S05]  /*0860*/  @!P1 BRA `(.L_x_0) ;  /* 0x0000000000749947 */ /* 0x000fea0003800000 */
[----:B------:R-:W0:Y:S01]  /*0870*/  LDC.64 R16, c[0x0][0x390] ;  /* 0x0000e400ff107b82 */ /* 0x000e220000000a00 */
[----:B------:R-:W-:Y:S02]  /*0880*/  ISETP.NE.AND P0, PT, R24, 0x1, PT ;  /* 0x000000011800780c */ /* 0x000fe40003f05270 */
[----:B------:R-:W-:-:S04]  /*0890*/  LOP3.LUT R4, R2, 0x1, RZ, 0xc0, !PT ;  /* 0x0000000102047812 */ /* 0x000fc800078ec0ff */
[----:B------:R-:W-:Y:S01]  /*08a0*/  ISETP.NE.U32.AND P1, PT, R4, 0x1, PT ;  /* 0x000000010400780c */ /* 0x000fe20003f25070 */
[----:B------:R-:W1:Y:S06]  /*08b0*/  LDC.64 R8, c[0x0][0x398] ;  /* 0x0000e600ff087b82 */ /* 0x000e6c0000000a00 */
[----:B------:R-:W-:Y:S02]  /*08c0*/  @P0 IMAD R15, R3, R2, R7 ;  /* 0x00000002030f0224 */ /* 0x000fe400078e0207 */
[----:B------:R-:W2:Y:S01]  /*08d0*/  LDC.64 R10, c[0x0][0x390] ;  /* 0x0000e400ff0a7b82 */ /* 0x000ea20000000a00 */
[C---:B------:R-:W-:Y:S01]  /*08e0*/  @P0 IMAD R14, R7.reuse, R5, R0 ;  /* 0x00000005070e0224 */ /* 0x040fe200078e0200 */
[----:B------:R-:W-:-:S02]  /*08f0*/  @P0 IADD3 R7, PT, PT, R7, 0x2, RZ ;  /* 0x0000000207070810 */ /* 0x000fc40007ffe0ff */
[C---:B------:R-:W-:Y:S02]  /*0900*/  @P0 IADD3 R21, PT, PT, R15.reuse, 0x1, RZ ;  /* 0x000000010f150810 */ /* 0x040fe40007ffe0ff */
[----:B------:R-:W-:Y:S02]  /*0910*/  @P0 IADD3 R23, PT, PT, R14, R5, RZ ;  /* 0x000000050e170210 */ /* 0x000fe40007ffe0ff */
[----:B------:R-:W3:Y:S01]  /*0920*/  LDC.64 R12, c[0x0][0x398] ;  /* 0x0000e600ff0c7b82 */ /* 0x000ee20000000a00 */
[----:B0-----:R-:W-:-:S04]  /*0930*/  @P0 IMAD.WIDE.U32 R18, R15, 0x4, R16 ;  /* 0x000000040f120825 */ /* 0x001fc800078e0010 */
[----:B------:R-:W-:Y:S01]  /*0940*/  @P0 IMAD.WIDE.U32 R16, R21, 0x4, R16 ;  /* 0x0000000415100825 */ /* 0x000fe200078e0010 */
[----:B------:R-:W4:Y:S03]  /*0950*/  @P0 LDG.E R4, desc[UR6][R18.64] ;  /* 0x0000000612040981 */ /* 0x000f26000c1e1900 */
[----:B-1----:R-:W-:Y:S02]  /*0960*/  @P0 IMAD.WIDE.U32 R14, R14, 0x4, R8 ;  /* 0x000000040e0e0825 */ /* 0x002fe400078e0008 */
[----:B------:R-:W5:Y:S02]  /*0970*/  @P0 LDG.E R17, desc[UR6][R16.64] ;  /* 0x0000000610110981 */ /* 0x000f64000c1e1900 */
[----:B------:R-:W-:Y:S02]  /*0980*/  @!P1 IMAD R21, R3, R2, R7 ;  /* 0x0000000203159224 */ /* 0x000fe400078e0207 */
[----:B------:R-:W-:Y:S01]  /*0990*/  @P0 IMAD.WIDE.U32 R8, R23, 0x4, R8 ;  /* 0x0000000417080825 */ /* 0x000fe200078e0008 */
[----:B------:R-:W4:Y:S03]  /*09a0*/  @P0 LDG.E R14, desc[UR6][R14.64] ;  /* 0x000000060e0e0981 */ /* 0x000f26000c1e1900 */
[----:B------:R-:W-:-:S02]  /*09b0*/  @!P1 IMAD R7, R7, R5, R0 ;  /* 0x0000000507079224 */ /* 0x000fc400078e0200 */
[----:B--2---:R-:W-:Y:S01]  /*09c0*/  @!P1 IMAD.WIDE.U32 R10, R21, 0x4, R10 ;  /* 0x00000004150a9825 */ /* 0x004fe200078e000a */
[----:B------:R-:W5:Y:S03]  /*09d0*/  @P0 LDG.E R8, desc[UR6][R8.64] ;  /* 0x0000000608080981 */ /* 0x000f66000c1e1900 */
[----:B---3--:R-:W-:Y:S02]  /*09e0*/  @!P1 IMAD.WIDE.U32 R12, R7, 0x4, R12 ;  /* 0x00000004070c9825 */ /* 0x008fe400078e000c */
[----:B------:R-:W2:Y:S04]  /*09f0*/  @!P1 LDG.E R10, desc[UR6][R10.64] ;  /* 0x000000060a0a9981 */ /* 0x000ea8000c1e1900 */
[----:B------:R-:W2:Y:S01]  /*0a00*/  @!P1 LDG.E R12, desc[UR6][R12.64] ;  /* 0x000000060c0c9981 */ /* 0x000ea2000c1e1900 */
[----:B----4-:R-:W-:-:S04]  /*0a10*/  @P0 FFMA R4, R4, R14, R25 ;  /* 0x0000000e04040223 */ /* 0x010fc80000000019 */
[----:B-----5:R-:W-:-:S04]  /*0a20*/  @P0 FFMA R25, R17, R8, R4 ;  /* 0x0000000811190223 */ /* 0x020fc80000000004 */
[----:B--2---:R-:W-:-:S07]  /*0a30*/  @!P1 FFMA R25, R10, R12, R25 ;  /* 0x0000000c0a199223 */ /* 0x004fce0000000019 */
.L_x_0:
[----:B------:R-:W0:Y:S01]  /*0a40*/  LDC.64 R6, c[0x0][0x3a8] ;  /* 0x0000ea00ff067b82 */ /* 0x000e220000000a00 */
[----:B------:R-:W-:Y:S01]  /*0a50*/  IMAD R3, R3, R5, R0 ;  /* 0x0000000503037224 */ /* 0x000fe200078e0200 */
[----:B------:R-:W1:Y:S01]  /*0a60*/  LDCU UR5, c[0x0][0x3a0] ;  /* 0x00007400ff0577ac */ /* 0x000e620008000800 */
[----:B------:R-:W2:Y:S02]  /*0a70*/  LDCU UR8, c[0x0][0x38c] ;  /* 0x00007180ff0877ac */ /* 0x000ea40008000800 */
[----:B0-----:R-:W-:-:S05]  /*0a80*/  IMAD.WIDE.U32 R2, R3, 0x4, R6 ;  /* 0x0000000403027825 */ /* 0x001fca00078e0006 */
[----:B------:R-:W1:Y:S02]  /*0a90*/  LDG.E R0, desc[UR6][R2.64] ;  /* 0x0000000602007981 */ /* 0x000e64000c1e1900 */
[----:B-1----:R-:W-:-:S04]  /*0aa0*/  FMUL R0, R0, UR5 ;  /* 0x0000000500007c20 */ /* 0x002fc80008400000 */
[----:B--2---:R-:W-:-:S05]  /*0ab0*/  FFMA R25, R25, UR8, R0 ;  /* 0x0000000819197c23 */ /* 0x004fca0008000000 */
[----:B------:R-:W-:Y:S01]  /*0ac0*/  STG.E desc[UR6][R2.64], R25 ;  /* 0x0000001902007986 */ /* 0x000fe2000c101906 */
[----:B------:R-:W-:Y:S05]  /*0ad0*/  EXIT ;  /* 0x000000000000794d */ /* 0x000fea0003800000 */
.L_x_4:
[----:B------:R-:W-:-:S00]  /*0ae0*/  BRA `(.L_x_4) ;  /* 0xfffffffc00fc7947 */ /* 0x000fc0000383ffff */
[----:B------:R-:W-:-:S00]  /*0af0*/  NOP ;  /* 0x0000000000007918 */ /* 0x000fc00000000000 */
        /* <DEDUP_REMOVED lines=8> */
.L_x_5:


//--------------------- .nv.shared.reserved.0     --------------------------
	.section	.nv.shared.reserved.0,"aw",@nobits
	.weak		__nv_reservedSMEM_offset_0_alias
	.size		__nv_reservedSMEM_offset_0_alias, 0, 64
	.other		__nv_reservedSMEM_offset_0_alias,@"STO_CUDA_RESERVED_SHARED STV_DEFAULT"
__nv_reservedSMEM_offset_0_alias:
	.zero		0
	.zero		64


//--------------------- .nv.constant0._Z25my_sgemm_global_coalescediiifPKfS0_fPf --------------------------
	.section	.nv.constant0._Z25my_sgemm_global_coalescediiifPKfS0_fPf,"a",@progbits
	.sectionflags	@""
	.align	4
.nv.constant0._Z25my_sgemm_global_coalescediiifPKfS0_fPf:
	.zero		944


//--------------------- SYMBOLS --------------------------

	.type		.nv.reservedSmem.offset0,@object
	.size		.nv.reservedSmem.offset0,0x4
